//
// Generated by NVIDIA NVVM Compiler
//
// Compiler Build ID: CL-36424714
// Cuda compilation tools, release 13.0, V13.0.88
// Based on NVVM 20.0.0
//

.version 9.0
.target sm_100
.address_size 64

	// .globl	_Z5sievePii

.visible .entry _Z5sievePii(
	.param .u64 .ptr .align 1 _Z5sievePii_param_0,
	.param .u32 _Z5sievePii_param_1
)
{
	.reg .pred 	%p<7>;
	.reg .b32 	%r<18>;
	.reg .b64 	%rd<7>;

	ld.param.u64 	%rd2, [_Z5sievePii_param_0];
	ld.param.u32 	%r9, [_Z5sievePii_param_1];
	cvta.to.global.u64 	%rd1, %rd2;
	mov.u32 	%r10, %ctaid.x;
	mov.u32 	%r1, %ntid.x;
	mov.u32 	%r11, %tid.x;
	mad.lo.s32 	%r12, %r10, %r1, %r11;
	add.s32 	%r16, %r12, 2;
	setp.gt.s32 	%p1, %r16, %r9;
	@%p1 bra 	$L__BB0_5;
	mov.u32 	%r13, %nctaid.x;
	mul.lo.s32 	%r3, %r1, %r13;
$L__BB0_2:
	mul.wide.s32 	%rd3, %r16, 4;
	add.s64 	%rd4, %rd1, %rd3;
	ld.global.u32 	%r14, [%rd4];
	setp.eq.s32 	%p2, %r14, 0;
	mul.lo.s32 	%r17, %r16, %r16;
	setp.gt.s32 	%p3, %r17, %r9;
	or.pred  	%p4, %p2, %p3;
	@%p4 bra 	$L__BB0_4;
$L__BB0_3:
	mul.wide.s32 	%rd5, %r17, 4;
	add.s64 	%rd6, %rd1, %rd5;
	mov.b32 	%r15, 0;
	st.global.u32 	[%rd6], %r15;
	add.s32 	%r17, %r17, %r16;
	setp.le.s32 	%p5, %r17, %r9;
	@%p5 bra 	$L__BB0_3;
$L__BB0_4:
	add.s32 	%r16, %r16, %r3;
	setp.le.s32 	%p6, %r16, %r9;
	@%p6 bra 	$L__BB0_2;
$L__BB0_5:
	ret;

}


// ===== COMPILED SASS (sm_100) =====

	.target	sm_100

	.elftype	@"ET_EXEC"


//--------------------- .note.nv.tkinfo           --------------------------
	.section	.note.nv.tkinfo,"",@"SHT_NOTE"
	.sectionflags	@"SHF_NOTE_NV_TKINFO"
	.tkinfo
        /*0018*/ 	.word	0x00000002
        /*0030*/ 	.string	""
        /*0030*/ 	.string	"ptxas"
        /*0030*/ 	.string	"Cuda compilation tools, release 13.0, V13.0.88"
        /*0030*/ 	.string	"Build cuda_13.0.r13.0/compiler.36424714_0"
        /*0030*/ 	.string	"-arch sm_100 -m 64 "



//--------------------- .note.nv.cuinfo           --------------------------
	.section	.note.nv.cuinfo,"",@"SHT_NOTE"
	.sectionflags	@"SHF_NOTE_NV_CUINFO"
        /*0018*/ 	.short	0x0002
        /*001a*/ 	.short	0x0064
        /*001c*/ 	.short	0x0082
	.zero		2


//--------------------- .nv.info                  --------------------------
	.section	.nv.info,"",@"SHT_CUDA_INFO"
	.align	4


	//----- nvinfo : EIATTR_REGCOUNT
	.align		4
        /*0000*/ 	.byte	0x04, 0x2f
        /*0002*/ 	.short	(.L_1 - .L_0)
	.align		4
.L_0:
        /*0004*/ 	.word	index@(_Z5sievePii)
        /*0008*/ 	.word	0x0000000c


	//----- nvinfo : EIATTR_FRAME_SIZE
	.align		4
.L_1:
        /*000c*/ 	.byte	0x04, 0x11
        /*000e*/ 	.short	(.L_3 - .L_2)
	.align		4
.L_2:
        /*0010*/ 	.word	index@(_Z5sievePii)
        /*0014*/ 	.word	0x00000000


	//----- nvinfo : EIATTR_MIN_STACK_SIZE
	.align		4
.L_3:
        /*0018*/ 	.byte	0x04, 0x12
        /*001a*/ 	.short	(.L_5 - .L_4)
	.align		4
.L_4:
        /*001c*/ 	.word	index@(_Z5sievePii)
        /*0020*/ 	.word	0x00000000
.L_5:


//--------------------- .nv.compat                --------------------------
	.section	.nv.compat,"",@"SHT_CUDA_COMPAT_INFO"
	.align	4
        /*0000*/ 	.byte	0x02, 0x09, 0x00, 0x00, 0x02, 0x02, 0x01, 0x00, 0x02, 0x05, 0x05, 0x00, 0x03, 0x07, 0x01, 0x01
        /*0010*/ 	.byte	0x02, 0x03, 0x00, 0x00, 0x02, 0x06, 0x01, 0x00, 0x04, 0x0b, 0x08, 0x00, 0x09, 0x00, 0x00, 0x00
        /*0020*/ 	.byte	0x00, 0x00, 0x00, 0x00


//--------------------- .nv.info._Z5sievePii      --------------------------
	.section	.nv.info._Z5sievePii,"",@"SHT_CUDA_INFO"
	.sectionflags	@""
	.align	4


	//----- nvinfo : EIATTR_CUDA_API_VERSION
	.align		4
        /*0000*/ 	.byte	0x04, 0x37
        /*0002*/ 	.short	(.L_7 - .L_6)
.L_6:
        /*0004*/ 	.word	0x00000082


	//----- nvinfo : EIATTR_KPARAM_INFO
	.align		4
.L_7:
        /*0008*/ 	.byte	0x04, 0x17
        /*000a*/ 	.short	(.L_9 - .L_8)
.L_8:
        /*000c*/ 	.word	0x00000000
        /*0010*/ 	.short	0x0001
        /*0012*/ 	.short	0x0008
        /*0014*/ 	.byte	0x00, 0xf0, 0x11, 0x00


	//----- nvinfo : EIATTR_KPARAM_INFO
	.align		4
.L_9:
        /*0018*/ 	.byte	0x04, 0x17
        /*001a*/ 	.short	(.L_11 - .L_10)
.L_10:
        /*001c*/ 	.word	0x00000000
        /*0020*/ 	.short	0x0000
        /*0022*/ 	.short	0x0000
        /*0024*/ 	.byte	0x00, 0xf5, 0x21, 0x00


	//----- nvinfo : EIATTR_SPARSE_MMA_MASK
	.align		4
.L_11:
        /*0028*/ 	.byte	0x03, 0x50
        /*002a*/ 	.short	0x0000


	//----- nvinfo : EIATTR_MAXREG_COUNT
	.align		4
        /*002c*/ 	.byte	0x03, 0x1b
        /*002e*/ 	.short	0x00ff


	//----- nvinfo : EIATTR_MERCURY_ISA_VERSION
	.align		4
        /*0030*/ 	.byte	0x03, 0x5f
        /*0032*/ 	.short	0x0101


	//----- nvinfo : EIATTR_VRC_CTA_INIT_COUNT
	.align		4
        /*0034*/ 	.byte	0x02, 0x4a
	.zero		1
	.zero		1


	//----- nvinfo : EIATTR_EXIT_INSTR_OFFSETS
	.align		4
        /*0038*/ 	.byte	0x04, 0x1c
        /*003a*/ 	.short	(.L_13 - .L_12)


	//   ....[0]....
.L_12:
        /*003c*/ 	.word	0x00000080


	//   ....[1]....
        /*0040*/ 	.word	0x000001e0


	//----- nvinfo : EIATTR_CRS_STACK_SIZE
	.align		4
.L_13:
        /*0044*/ 	.byte	0x04, 0x1e
        /*0046*/ 	.short	(.L_15 - .L_14)
.L_14:
        /*0048*/ 	.word	0x00000000


	//----- nvinfo : EIATTR_CBANK_PARAM_SIZE
	.align		4
.L_15:
        /*004c*/ 	.byte	0x03, 0x19
        /*004e*/ 	.short	0x000c


	//----- nvinfo : EIATTR_PARAM_CBANK
	.align		4
        /*0050*/ 	.byte	0x04, 0x0a
        /*0052*/ 	.short	(.L_17 - .L_16)
	.align		4
.L_16:
        /*0054*/ 	.word	index@(.nv.constant0._Z5sievePii)
        /*0058*/ 	.short	0x0380
        /*005a*/ 	.short	0x000c


	//----- nvinfo : EIATTR_SW_WAR
	.align		4
.L_17:
        /*005c*/ 	.byte	0x04, 0x36
        /*005e*/ 	.short	(.L_19 - .L_18)
.L_18:
        /*0060*/ 	.word	0x00000008
.L_19:


//--------------------- .nv.callgraph             --------------------------
	.section	.nv.callgraph,"",@"SHT_CUDA_CALLGRAPH"
	.align	4
	.sectionentsize	8
	.align		4
        /*0000*/ 	.word	0x00000000
	.align		4
        /*0004*/ 	.word	0xffffffff
	.align		4
        /*0008*/ 	.word	0x00000000
	.align		4
        /*000c*/ 	.word	0xfffffffe
	.align		4
        /*0010*/ 	.word	0x00000000
	.align		4
        /*0014*/ 	.word	0xfffffffd
	.align		4
        /*0018*/ 	.word	0x00000000
	.align		4
        /*001c*/ 	.word	0xfffffffc


//--------------------- .text._Z5sievePii         --------------------------
	.section	.text._Z5sievePii,"ax",@progbits
	.align	128
        .global         _Z5sievePii
        .type           _Z5sievePii,@function
        .size           _Z5sievePii,(.L_x_5 - _Z5sievePii)
        .other          _Z5sievePii,@"STO_CUDA_ENTRY STV_DEFAULT"
_Z5sievePii:
.text._Z5sievePii:
[----:B------:R-:W-:Y:S01]  /*0000*/  LDC R1, c[0x0][0x37c] ;  /* 0x0000df00ff017b82 */ /* 0x000fe20000000800 */
[----:B------:R-:W0:Y:S07]  /*0010*/  S2R R0, SR_TID.X ;  /* 0x0000000000007919 */ /* 0x000e2e0000002100 */
[----:B------:R-:W0:Y:S01]  /*0020*/  S2UR UR4, SR_CTAID.X ;  /* 0x00000000000479c3 */ /* 0x000e220000002500 */
[----:B------:R-:W1:Y:S07]  /*0030*/  LDCU UR5, c[0x0][0x388] ;  /* 0x00007100ff0577ac */ /* 0x000e6e0008000800 */
[----:B------:R-:W0:Y:S02]  /*0040*/  LDC R7, c[0x0][0x360] ;  /* 0x0000d800ff077b82 */ /* 0x000e240000000800 */
[----:B0-----:R-:W-:-:S05]  /*0050*/  IMAD R0, R7, UR4, R0 ;  /* 0x0000000407007c24 */ /* 0x001fca000f8e0200 */
[----:B------:R-:W-:-:S04]  /*0060*/  IADD3 R0, PT, PT, R0, 0x2, RZ ;  /* 0x0000000200007810 */ /* 0x000fc80007ffe0ff */
[----:B-1----:R-:W-:-:S13]  /*0070*/  ISETP.GT.AND P0, PT, R0, UR5, PT ;  /* 0x0000000500007c0c */ /* 0x002fda000bf04270 */
[----:B------:R-:W-:Y:S05]  /*0080*/  @P0 EXIT ;  /* 0x000000000000094d */ /* 0x000fea0003800000 */
[----:B------:R-:W0:Y:S01]  /*0090*/  LDCU UR4, c[0x0][0x370] ;  /* 0x00006e00ff0477ac */ /* 0x000e220008000800 */
[----:B------:R-:W1:Y:S01]  /*00a0*/  LDCU.64 UR6, c[0x0][0x358] ;  /* 0x00006b00ff0677ac */ /* 0x000e620008000a00 */
[----:B0-----:R-:W-:-:S07]  /*00b0*/  IMAD R7, R7, UR4, RZ ;  /* 0x0000000407077c24 */ /* 0x001fce000f8e02ff */
.L_x_3:
[----:B------:R-:W0:Y:S08]  /*00c0*/  LDC.64 R4, c[0x0][0x380] ;  /* 0x0000e000ff047b82 */ /* 0x000e300000000a00 */
[----:B------:R-:W2:Y:S01]  /*00d0*/  LDC R9, c[0x0][0x388] ;  /* 0x0000e200ff097b82 */ /* 0x000ea20000000800 */
[----:B0-----:R-:W-:-:S06]  /*00e0*/  IMAD.WIDE R2, R0, 0x4, R4 ;  /* 0x0000000400027825 */ /* 0x001fcc00078e0204 */
[----:B-1----:R-:W3:Y:S01]  /*00f0*/  LDG.E R2, desc[UR6][R2.64] ;  /* 0x0000000602027981 */ /* 0x002ee2000c1e1900 */
[----:B------:R-:W-:Y:S01]  /*0100*/  IMAD R6, R0, R0, RZ ;  /* 0x0000000000067224 */ /* 0x000fe200078e02ff */
[----:B------:R-:W-:Y:S04]  /*0110*/  BSSY.RECONVERGENT B0, `(.L_x_0) ;  /* 0x0000009000007945 */ /* 0x000fe80003800200 */
[----:B--2---:R-:W-:-:S04]  /*0120*/  ISETP.GT.AND P0, PT, R6, R9, PT ;  /* 0x000000090600720c */ /* 0x004fc80003f04270 */
[----:B---3--:R-:W-:-:S13]  /*0130*/  ISETP.EQ.OR P0, PT, R2, RZ, P0 ;  /* 0x000000ff0200720c */ /* 0x008fda0000702670 */
[----:B------:R-:W-:Y:S05]  /*0140*/  @P0 BRA `(.L_x_1) ;  /* 0x0000000000140947 */ /* 0x000fea0003800000 */
.L_x_2:
[C---:B------:R-:W-:Y:S01]  /*0150*/  IMAD.WIDE R2, R6.reuse, 0x4, R4 ;  /* 0x0000000406027825 */ /* 0x040fe200078e0204 */
[----:B------:R-:W-:-:S04]  /*0160*/  IADD3 R6, PT, PT, R6, R0, RZ ;  /* 0x0000000006067210 */ /* 0x000fc80007ffe0ff */
[----:B------:R0:W-:Y:S01]  /*0170*/  STG.E desc[UR6][R2.64], RZ ;  /* 0x000000ff02007986 */ /* 0x0001e2000c101906 */
[----:B------:R-:W-:-:S13]  /*0180*/  ISETP.GT.AND P0, PT, R6, R9, PT ;  /* 0x000000090600720c */ /* 0x000fda0003f04270 */
[----:B0-----:R-:W-:Y:S05]  /*0190*/  @!P0 BRA `(.L_x_2) ;  /* 0xfffffffc00ec8947 */ /* 0x001fea000383ffff */
.L_x_1:
[----:B------:R-:W-:Y:S05]  /*01a0*/  BSYNC.RECONVERGENT B0 ;  /* 0x0000000000007941 */ /* 0x000fea0003800200 */
.L_x_0:
[----:B------:R-:W-:-:S04]  /*01b0*/  IADD3 R0, PT, PT, R7, R0, RZ ;  /* 0x0000000007007210 */ /* 0x000fc80007ffe0ff */
[----:B------:R-:W-:-:S13]  /*01c0*/  ISETP.GT.AND P0, PT, R0, R9, PT ;  /* 0x000000090000720c */ /* 0x000fda0003f04270 */
[----:B------:R-:W-:Y:S05]  /*01d0*/  @!P0 BRA `(.L_x_3) ;  /* 0xfffffffc00b88947 */ /* 0x000fea000383ffff */
[----:B------:R-:W-:Y:S05]  /*01e0*/  EXIT ;  /* 0x000000000000794d */ /* 0x000fea0003800000 */
.L_x_4:
[----:B------:R-:W-:-:S00]  /*01f0*/  BRA `(.L_x_4) ;  /* 0xfffffffc00fc7947 */ /* 0x000fc0000383ffff */
[----:B------:R-:W-:-:S00]  /*0200*/  NOP ;  /* 0x0000000000007918 */ /* 0x000fc00000000000 */
[----:B------:R-:W-:-:S00]  /*0210*/  NOP ;  /* 0x0000000000007918 */ /* 0x000fc00000000000 */
[----:B------:R-:W-:-:S00]  /*0220*/  NOP ;  /* 0x0000000000007918 */ /* 0x000fc00000000000 */
[----:B------:R-:W-:-:S00]  /*0230*/  NOP ;  /* 0x0000000000007918 */ /* 0x000fc00000000000 */
[----:B------:R-:W-:-:S00]  /*0240*/  NOP ;  /* 0x0000000000007918 */ /* 0x000fc00000000000 */
[----:B------:R-:W-:-:S00]  /*0250*/  NOP ;  /* 0x0000000000007918 */ /* 0x000fc00000000000 */
[----:B------:R-:W-:-:S00]  /*0260*/  NOP ;  /* 0x0000000000007918 */ /* 0x000fc00000000000 */
[----:B------:R-:W-:-:S00]  /*0270*/  NOP ;  /* 0x0000000000007918 */ /* 0x000fc00000000000 */
.L_x_5:


//--------------------- .nv.shared.reserved.0     --------------------------
	.section	.nv.shared.reserved.0,"aw",@nobits
	.weak		__nv_reservedSMEM_offset_0_alias
	.size		__nv_reservedSMEM_offset_0_alias, 0, 64
	.other		__nv_reservedSMEM_offset_0_alias,@"STO_CUDA_RESERVED_SHARED STV_DEFAULT"
__nv_reservedSMEM_offset_0_alias:
	.zero		0
	.zero		64


//--------------------- .nv.constant0._Z5sievePii --------------------------
	.section	.nv.constant0._Z5sievePii,"a",@progbits
	.sectionflags	@""
	.align	4
.nv.constant0._Z5sievePii:
	.zero		908


//--------------------- SYMBOLS --------------------------

	.type		.nv.reservedSmem.offset0,@object
	.size		.nv.reservedSmem.offset0,0x4
